	.headerflags	@"EF_CUDA_TEXMODE_UNIFIED EF_CUDA_64BIT_ADDRESS EF_CUDA_SM89 EF_CUDA_VIRTUAL_SM(EF_CUDA_SM89)"
	.elftype	@"ET_EXEC"


//--------------------- .nv.info                  --------------------------
	.section	.nv.info,"",@"SHT_CUDA_INFO"
	.align	4


	//----- nvinfo : EIATTR_REGCOUNT
	.align		4
        /*0000*/ 	.byte	0x04, 0x2f
        /*0002*/ 	.short	(.L_2 - .L_1)
	.align		4
.L_1:
        /*0004*/ 	.word	index@(triton_poi_fused__unsafe_view_split_transpose_view_43)
        /*0008*/ 	.word	0x0000000e


	//----- nvinfo : EIATTR_FRAME_SIZE
	.align		4
.L_2:
        /*000c*/ 	.byte	0x04, 0x11
        /*000e*/ 	.short	(.L_4 - .L_3)
	.align		4
.L_3:
        /*0010*/ 	.word	index@(triton_poi_fused__unsafe_view_split_transpose_view_43)
        /*0014*/ 	.word	0x00000000


	//----- nvinfo : EIATTR_MIN_STACK_SIZE
	.align		4
.L_4:
        /*0018*/ 	.byte	0x04, 0x12
        /*001a*/ 	.short	(.L_6 - .L_5)
	.align		4
.L_5:
        /*001c*/ 	.word	index@(triton_poi_fused__unsafe_view_split_transpose_view_43)
        /*0020*/ 	.word	0x00000000
.L_6:


//--------------------- .nv.info.triton_poi_fused__unsafe_view_split_transpose_view_43 --------------------------
	.section	.nv.info.triton_poi_fused__unsafe_view_split_transpose_view_43,"",@"SHT_CUDA_INFO"
	.sectionflags	@""
	.align	4


	//----- nvinfo : EIATTR_CUDA_API_VERSION
	.align		4
        /*0000*/ 	.byte	0x04, 0x37
        /*0002*/ 	.short	(.L_8 - .L_7)
.L_7:
        /*0004*/ 	.word	0x00000080


	//----- nvinfo : EIATTR_PARAM_CBANK
	.align		4
.L_8:
        /*0008*/ 	.byte	0x04, 0x0a
        /*000a*/ 	.short	(.L_10 - .L_9)
	.align		4
.L_9:
        /*000c*/ 	.word	index@(.nv.constant0.triton_poi_fused__unsafe_view_split_transpose_view_43)
        /*0010*/ 	.short	0x0160
        /*0012*/ 	.short	0x0028


	//----- nvinfo : EIATTR_CBANK_PARAM_SIZE
	.align		4
.L_10:
        /*0014*/ 	.byte	0x03, 0x19
        /*0016*/ 	.short	0x0028


	//----- nvinfo : EIATTR_KPARAM_INFO
	.align		4
        /*0018*/ 	.byte	0x04, 0x17
        /*001a*/ 	.short	(.L_12 - .L_11)
.L_11:
        /*001c*/ 	.word	0x00000000
        /*0020*/ 	.short	0x0004
        /*0022*/ 	.short	0x0020
        /*0024*/ 	.byte	0x00, 0xf4, 0x21, 0x00


	//----- nvinfo : EIATTR_KPARAM_INFO
	.align		4
.L_12:
        /*0028*/ 	.byte	0x04, 0x17
        /*002a*/ 	.short	(.L_14 - .L_13)
.L_13:
        /*002c*/ 	.word	0x00000000
        /*0030*/ 	.short	0x0003
        /*0032*/ 	.short	0x0018
        /*0034*/ 	.byte	0x00, 0xf0, 0x11, 0x00


	//----- nvinfo : EIATTR_KPARAM_INFO
	.align		4
.L_14:
        /*0038*/ 	.byte	0x04, 0x17
        /*003a*/ 	.short	(.L_16 - .L_15)
.L_15:
        /*003c*/ 	.word	0x00000000
        /*0040*/ 	.short	0x0002
        /*0042*/ 	.short	0x0010
        /*0044*/ 	.byte	0x00, 0xf4, 0x21, 0x00


	//----- nvinfo : EIATTR_KPARAM_INFO
	.align		4
.L_16:
        /*0048*/ 	.byte	0x04, 0x17
        /*004a*/ 	.short	(.L_18 - .L_17)
.L_17:
        /*004c*/ 	.word	0x00000000
        /*0050*/ 	.short	0x0001
        /*0052*/ 	.short	0x0008
        /*0054*/ 	.byte	0x00, 0xf4, 0x21, 0x00


	//----- nvinfo : EIATTR_KPARAM_INFO
	.align		4
.L_18:
        /*0058*/ 	.byte	0x04, 0x17
        /*005a*/ 	.short	(.L_20 - .L_19)
.L_19:
        /*005c*/ 	.word	0x00000000
        /*0060*/ 	.short	0x0000
        /*0062*/ 	.short	0x0000
        /*0064*/ 	.byte	0x00, 0xf4, 0x21, 0x00


	//----- nvinfo : EIATTR_MAXREG_COUNT
	.align		4
.L_20:
        /*0068*/ 	.byte	0x03, 0x1b
        /*006a*/ 	.short	0x00ff


	//----- nvinfo : EIATTR_EXIT_INSTR_OFFSETS
	.align		4
        /*006c*/ 	.byte	0x04, 0x1c
        /*006e*/ 	.short	(.L_22 - .L_21)


	//   ....[0]....
.L_21:
        /*0070*/ 	.word	0x00000260


	//----- nvinfo : EIATTR_REQNTID
	.align		4
.L_22:
        /*0074*/ 	.byte	0x04, 0x10
        /*0076*/ 	.short	(.L_24 - .L_23)
.L_23:
        /*0078*/ 	.word	0x00000100
        /*007c*/ 	.word	0x00000001
        /*0080*/ 	.word	0x00000001
.L_24:


//--------------------- .nv.callgraph             --------------------------
	.section	.nv.callgraph,"",@"SHT_CUDA_CALLGRAPH"
	.align	4
	.sectionentsize	8
	.align		4
        /*0000*/ 	.word	0x00000000
	.align		4
        /*0004*/ 	.word	0xffffffff
	.align		4
        /*0008*/ 	.word	0x00000000
	.align		4
        /*000c*/ 	.word	0xfffffffe
	.align		4
        /*0010*/ 	.word	0x00000000
	.align		4
        /*0014*/ 	.word	0xfffffffd
	.align		4
        /*0018*/ 	.word	0x00000000
	.align		4
        /*001c*/ 	.word	0xfffffffc


//--------------------- .nv.rel.action            --------------------------
	.section	.nv.rel.action,"",@"SHT_CUDA_RELOCINFO"
	.align	8
	.sectionentsize	8
        /*0000*/ 	.byte	0x73, 0x00, 0x00, 0x00, 0x00, 0x00, 0x00, 0x00, 0x00, 0x00, 0x00, 0x11, 0x25, 0x00, 0x05, 0x36


//--------------------- .nv.constant4             --------------------------
	.section	.nv.constant4,"a",@progbits
	.align	8
	.align		8
.nv.constant4:
        /*0000*/ 	.dword	_$_str


//--------------------- .nv.constant0.triton_poi_fused__unsafe_view_split_transpose_view_43 --------------------------
	.section	.nv.constant0.triton_poi_fused__unsafe_view_split_transpose_view_43,"a",@progbits
	.sectionflags	@""
	.align	4
.nv.constant0.triton_poi_fused__unsafe_view_split_transpose_view_43:
	.zero		392


//--------------------- .text.triton_poi_fused__unsafe_view_split_transpose_view_43 --------------------------
	.section	.text.triton_poi_fused__unsafe_view_split_transpose_view_43,"ax",@progbits
	.sectioninfo	@"SHI_REGISTERS=14"
	.align	128
        .global         triton_poi_fused__unsafe_view_split_transpose_view_43
        .type           triton_poi_fused__unsafe_view_split_transpose_view_43,@function
        .size           triton_poi_fused__unsafe_view_split_transpose_view_43,(.L_x_1 - triton_poi_fused__unsafe_view_split_transpose_view_43)
        .other          triton_poi_fused__unsafe_view_split_transpose_view_43,@"STO_CUDA_ENTRY STV_DEFAULT"
triton_poi_fused__unsafe_view_split_transpose_view_43:
.text.triton_poi_fused__unsafe_view_split_transpose_view_43:
[----:B------:R-:W-:Y:S02]  /*0000*/  MOV R1, c[0x0][0x28] ;  /* 0x00000a0000017a02 */ /* 0x000fe40000000f00 */
[----:B------:R-:W0:Y:S01]  /*0010*/  S2R R0, SR_TID.X ;  /* 0x0000000000007919 */ /* 0x000e220000002100 */
[----:B------:R-:W-:Y:S01]  /*0020*/  MOV R2, 0x4 ;  /* 0x0000000400027802 */ /* 0x000fe20000000f00 */
[----:B------:R-:W-:Y:S02]  /*0030*/  ULDC.64 UR4, c[0x0][0x118] ;  /* 0x0000460000047ab9 */ /* 0x000fe40000000a00 */
[----:B------:R-:W1:Y:S01]  /*0040*/  S2R R5, SR_CTAID.X ;  /* 0x0000000000057919 */ /* 0x000e620000002500 */
[----:B0-----:R-:W-:Y:S02]  /*0050*/  SHF.L.U32 R0, R0, 0x1, RZ ;  /* 0x0000000100007819 */ /* 0x001fe400000006ff */
[----:B-1----:R-:W-:Y:S02]  /*0060*/  SHF.R.S32.HI R3, RZ, 0x16, R5 ;  /* 0x00000016ff037819 */ /* 0x002fe40000011405 */
[----:B------:R-:W-:Y:S02]  /*0070*/  LOP3.LUT R0, R0, 0x1fe, RZ, 0xc0, !PT ;  /* 0x000001fe00007812 */ /* 0x000fe400078ec0ff */
[----:B------:R-:W-:-:S02]  /*0080*/  SGXT R3, R3, 0x1 ;  /* 0x000000010303781a */ /* 0x000fc40000000200 */
[----:B------:R-:W-:-:S04]  /*0090*/  LEA R0, R5, R0, 0x9 ;  /* 0x0000000005007211 */ /* 0x000fc800078e48ff */
[----:B------:R-:W-:-:S04]  /*00a0*/  LEA.HI R3, R3, R0, RZ, 0x6 ;  /* 0x0000000003037211 */ /* 0x000fc800078f30ff */
[----:B------:R-:W-:-:S05]  /*00b0*/  SHF.R.S32.HI R3, RZ, 0x6, R3 ;  /* 0x00000006ff037819 */ /* 0x000fca0000011403 */
[----:B------:R-:W-:-:S06]  /*00c0*/  IMAD.WIDE R4, R3, R2, c[0x0][0x168] ;  /* 0x00005a0003047625 */ /* 0x000fcc00078e0202 */
[----:B------:R-:W2:Y:S01]  /*00d0*/  LDG.E.EL R4, [R4.64] ;  /* 0x0000000404047981 */ /* 0x000ea2000c2e1900 */
[----:B------:R-:W-:-:S06]  /*00e0*/  IMAD.WIDE R6, R3, R2, c[0x0][0x170] ;  /* 0x00005c0003067625 */ /* 0x000fcc00078e0202 */
[----:B------:R-:W3:Y:S01]  /*00f0*/  LDG.E.EL R6, [R6.64] ;  /* 0x0000000406067981 */ /* 0x000ee2000c2e1900 */
[----:B------:R-:W-:-:S05]  /*0100*/  IMAD.WIDE R2, R0, R2, c[0x0][0x160] ;  /* 0x0000580000027625 */ /* 0x000fca00078e0202 */
[----:B------:R-:W4:Y:S01]  /*0110*/  LDG.E.64 R8, [R2.64] ;  /* 0x0000000402087981 */ /* 0x000f22000c1e1b00 */
[C---:B--2---:R-:W-:Y:S01]  /*0120*/  FADD R0, R4.reuse, -R4 ;  /* 0x8000000404007221 */ /* 0x044fe20000000000 */
[----:B------:R-:W-:-:S04]  /*0130*/  FSETP.NEU.AND P0, PT, R4, -INF , PT ;  /* 0xff8000000400780b */ /* 0x000fc80003f0d000 */
[----:B------:R-:W-:-:S04]  /*0140*/  FSEL R0, R0, RZ, P0 ;  /* 0x000000ff00007208 */ /* 0x000fc80000000000 */
[----:B------:R-:W3:Y:S02]  /*0150*/  MUFU.EX2 R11, R0 ;  /* 0x00000000000b7308 */ /* 0x000ee40000000800 */
[-C--:B---3--:R-:W-:Y:S01]  /*0160*/  FMUL R10, R6, R11.reuse ;  /* 0x0000000b060a7220 */ /* 0x088fe20000400000 */
[-C--:B----4-:R-:W-:Y:S01]  /*0170*/  FMUL R8, R8, R11.reuse ;  /* 0x0000000b08087220 */ /* 0x090fe20000400000 */
[----:B------:R-:W-:-:S03]  /*0180*/  FMUL R9, R9, R11 ;  /* 0x0000000b09097220 */ /* 0x000fc60000400000 */
[----:B------:R-:W-:-:S04]  /*0190*/  FSEL R10, R10, 1, P0 ;  /* 0x3f8000000a0a7808 */ /* 0x000fc80000000000 */
[C---:B------:R-:W-:Y:S02]  /*01a0*/  FSETP.GT.AND P0, PT, |R10|.reuse, 8.50705917302346158658e+37, PT ;  /* 0x7e8000000a00780b */ /* 0x040fe40003f04200 */
[----:B------:R-:W-:-:S11]  /*01b0*/  FSETP.GEU.AND P1, PT, |R10|, 1.175494350822287508e-38, PT ;  /* 0x008000000a00780b */ /* 0x000fd60003f2e200 */
[----:B------:R-:W-:Y:S01]  /*01c0*/  @P0 FMUL R10, R10, 0.25 ;  /* 0x3e8000000a0a0820 */ /* 0x000fe20000400000 */
[----:B------:R-:W-:Y:S01]  /*01d0*/  @P0 FMUL R8, R8, 0.25 ;  /* 0x3e80000008080820 */ /* 0x000fe20000400000 */
[----:B------:R-:W-:Y:S02]  /*01e0*/  @P0 FMUL R9, R9, 0.25 ;  /* 0x3e80000009090820 */ /* 0x000fe40000400000 */
[----:B------:R-:W-:Y:S01]  /*01f0*/  @!P1 FMUL R10, R10, 16777216 ;  /* 0x4b8000000a0a9820 */ /* 0x000fe20000400000 */
[----:B------:R-:W-:Y:S01]  /*0200*/  @!P1 FMUL R8, R8, 16777216 ;  /* 0x4b80000008089820 */ /* 0x000fe20000400000 */
[----:B------:R-:W-:-:S04]  /*0210*/  @!P1 FMUL R9, R9, 16777216 ;  /* 0x4b80000009099820 */ /* 0x000fc80000400000 */
[----:B------:R-:W0:Y:S02]  /*0220*/  MUFU.RCP R10, R10 ;  /* 0x0000000a000a7308 */ /* 0x000e240000001000 */
[C---:B0-----:R-:W-:Y:S01]  /*0230*/  FMUL R8, R10.reuse, R8 ;  /* 0x000000080a087220 */ /* 0x041fe20000400000 */
[----:B------:R-:W-:-:S05]  /*0240*/  FMUL R9, R10, R9 ;  /* 0x000000090a097220 */ /* 0x000fca0000400000 */
[----:B------:R-:W-:Y:S01]  /*0250*/  STG.E.64 [R2.64], R8 ;  /* 0x0000000802007986 */ /* 0x000fe2000c101b04 */
[----:B------:R-:W-:Y:S05]  /*0260*/  EXIT ;  /* 0x000000000000794d */ /* 0x000fea0003800000 */
.L_x_0:
[----:B------:R-:W-:-:S00]  /*0270*/  BRA `(.L_x_0) ;  /* 0xfffffff000007947 */ /* 0x000fc0000383ffff */
[----:B------:R-:W-:-:S00]  /*0280*/  NOP ;  /* 0x0000000000007918 */ /* 0x000fc00000000000 */
[----:B------:R-:W-:-:S00]  /*0290*/  NOP ;  /* 0x0000000000007918 */ /* 0x000fc00000000000 */
[----:B------:R-:W-:-:S00]  /*02a0*/  NOP ;  /* 0x0000000000007918 */ /* 0x000fc00000000000 */
[----:B------:R-:W-:-:S00]  /*02b0*/  NOP ;  /* 0x0000000000007918 */ /* 0x000fc00000000000 */
[----:B------:R-:W-:-:S00]  /*02c0*/  NOP ;  /* 0x0000000000007918 */ /* 0x000fc00000000000 */
[----:B------:R-:W-:-:S00]  /*02d0*/  NOP ;  /* 0x0000000000007918 */ /* 0x000fc00000000000 */
[----:B------:R-:W-:-:S00]  /*02e0*/  NOP ;  /* 0x0000000000007918 */ /* 0x000fc00000000000 */
[----:B------:R-:W-:-:S00]  /*02f0*/  NOP ;  /* 0x0000000000007918 */ /* 0x000fc00000000000 */
.L_x_1:


//--------------------- .nv.global.init           --------------------------
	.section	.nv.global.init,"aw",@progbits
.nv.global.init:
	.type		_$_str,@object
	.size		_$_str,(.L_0 - _$_str)
_$_str:
        /*0000*/ 	.byte	0x5f, 0x5f, 0x43, 0x55, 0x44, 0x41, 0x5f, 0x46, 0x54, 0x5a, 0x00
.L_0:
